//
// Generated by NVIDIA NVVM Compiler
//
// Compiler Build ID: CL-36424714
// Cuda compilation tools, release 13.0, V13.0.88
// Based on NVVM 20.0.0
//

.version 9.0
.target sm_100
.address_size 64

	// .globl	min_kernel

.visible .entry min_kernel(
	.param .u64 .ptr .align 1 min_kernel_param_0,
	.param .u64 .ptr .align 1 min_kernel_param_1,
	.param .u64 .ptr .align 1 min_kernel_param_2,
	.param .u32 min_kernel_param_3
)
{
	.reg .pred 	%p<2>;
	.reg .b32 	%r<6>;
	.reg .b32 	%f<4>;
	.reg .b64 	%rd<11>;

	ld.param.u64 	%rd1, [min_kernel_param_0];
	ld.param.u64 	%rd2, [min_kernel_param_1];
	ld.param.u64 	%rd3, [min_kernel_param_2];
	ld.param.u32 	%r2, [min_kernel_param_3];
	mov.u32 	%r3, %ctaid.x;
	mov.u32 	%r4, %ntid.x;
	mov.u32 	%r5, %tid.x;
	mad.lo.s32 	%r1, %r3, %r4, %r5;
	setp.ge.s32 	%p1, %r1, %r2;
	@%p1 bra 	$L__BB0_2;
	cvta.to.global.u64 	%rd4, %rd1;
	cvta.to.global.u64 	%rd5, %rd2;
	cvta.to.global.u64 	%rd6, %rd3;
	mul.wide.s32 	%rd7, %r1, 4;
	add.s64 	%rd8, %rd4, %rd7;
	ld.global.f32 	%f1, [%rd8];
	add.s64 	%rd9, %rd5, %rd7;
	ld.global.f32 	%f2, [%rd9];
	min.f32 	%f3, %f1, %f2;
	add.s64 	%rd10, %rd6, %rd7;
	st.global.f32 	[%rd10], %f3;
$L__BB0_2:
	ret;

}


// ===== COMPILED SASS (sm_100) =====

	.target	sm_100

	.elftype	@"ET_EXEC"


//--------------------- .note.nv.tkinfo           --------------------------
	.section	.note.nv.tkinfo,"",@"SHT_NOTE"
	.sectionflags	@"SHF_NOTE_NV_TKINFO"
	.tkinfo
        /*0018*/ 	.word	0x00000002
        /*0030*/ 	.string	""
        /*0030*/ 	.string	"ptxas"
        /*0030*/ 	.string	"Cuda compilation tools, release 13.0, V13.0.88"
        /*0030*/ 	.string	"Build cuda_13.0.r13.0/compiler.36424714_0"
        /*0030*/ 	.string	"-arch sm_100 -m 64 "



//--------------------- .note.nv.cuinfo           --------------------------
	.section	.note.nv.cuinfo,"",@"SHT_NOTE"
	.sectionflags	@"SHF_NOTE_NV_CUINFO"
        /*0018*/ 	.short	0x0002
        /*001a*/ 	.short	0x0064
        /*001c*/ 	.short	0x0082
	.zero		2


//--------------------- .nv.info                  --------------------------
	.section	.nv.info,"",@"SHT_CUDA_INFO"
	.align	4


	//----- nvinfo : EIATTR_REGCOUNT
	.align		4
        /*0000*/ 	.byte	0x04, 0x2f
        /*0002*/ 	.short	(.L_1 - .L_0)
	.align		4
.L_0:
        /*0004*/ 	.word	index@(min_kernel)
        /*0008*/ 	.word	0x0000000c


	//----- nvinfo : EIATTR_FRAME_SIZE
	.align		4
.L_1:
        /*000c*/ 	.byte	0x04, 0x11
        /*000e*/ 	.short	(.L_3 - .L_2)
	.align		4
.L_2:
        /*0010*/ 	.word	index@(min_kernel)
        /*0014*/ 	.word	0x00000000


	//----- nvinfo : EIATTR_MIN_STACK_SIZE
	.align		4
.L_3:
        /*0018*/ 	.byte	0x04, 0x12
        /*001a*/ 	.short	(.L_5 - .L_4)
	.align		4
.L_4:
        /*001c*/ 	.word	index@(min_kernel)
        /*0020*/ 	.word	0x00000000
.L_5:


//--------------------- .nv.compat                --------------------------
	.section	.nv.compat,"",@"SHT_CUDA_COMPAT_INFO"
	.align	4
        /*0000*/ 	.byte	0x02, 0x09, 0x00, 0x00, 0x02, 0x02, 0x01, 0x00, 0x02, 0x05, 0x05, 0x00, 0x03, 0x07, 0x01, 0x01
        /*0010*/ 	.byte	0x02, 0x03, 0x00, 0x00, 0x02, 0x06, 0x01, 0x00, 0x04, 0x0b, 0x08, 0x00, 0x09, 0x00, 0x00, 0x00
        /*0020*/ 	.byte	0x00, 0x00, 0x00, 0x00


//--------------------- .nv.info.min_kernel       --------------------------
	.section	.nv.info.min_kernel,"",@"SHT_CUDA_INFO"
	.sectionflags	@""
	.align	4


	//----- nvinfo : EIATTR_CUDA_API_VERSION
	.align		4
        /*0000*/ 	.byte	0x04, 0x37
        /*0002*/ 	.short	(.L_7 - .L_6)
.L_6:
        /*0004*/ 	.word	0x00000082


	//----- nvinfo : EIATTR_KPARAM_INFO
	.align		4
.L_7:
        /*0008*/ 	.byte	0x04, 0x17
        /*000a*/ 	.short	(.L_9 - .L_8)
.L_8:
        /*000c*/ 	.word	0x00000000
        /*0010*/ 	.short	0x0003
        /*0012*/ 	.short	0x0018
        /*0014*/ 	.byte	0x00, 0xf0, 0x11, 0x00


	//----- nvinfo : EIATTR_KPARAM_INFO
	.align		4
.L_9:
        /*0018*/ 	.byte	0x04, 0x17
        /*001a*/ 	.short	(.L_11 - .L_10)
.L_10:
        /*001c*/ 	.word	0x00000000
        /*0020*/ 	.short	0x0002
        /*0022*/ 	.short	0x0010
        /*0024*/ 	.byte	0x00, 0xf5, 0x21, 0x00


	//----- nvinfo : EIATTR_KPARAM_INFO
	.align		4
.L_11:
        /*0028*/ 	.byte	0x04, 0x17
        /*002a*/ 	.short	(.L_13 - .L_12)
.L_12:
        /*002c*/ 	.word	0x00000000
        /*0030*/ 	.short	0x0001
        /*0032*/ 	.short	0x0008
        /*0034*/ 	.byte	0x00, 0xf5, 0x21, 0x00


	//----- nvinfo : EIATTR_KPARAM_INFO
	.align		4
.L_13:
        /*0038*/ 	.byte	0x04, 0x17
        /*003a*/ 	.short	(.L_15 - .L_14)
.L_14:
        /*003c*/ 	.word	0x00000000
        /*0040*/ 	.short	0x0000
        /*0042*/ 	.short	0x0000
        /*0044*/ 	.byte	0x00, 0xf5, 0x21, 0x00


	//----- nvinfo : EIATTR_SPARSE_MMA_MASK
	.align		4
.L_15:
        /*0048*/ 	.byte	0x03, 0x50
        /*004a*/ 	.short	0x0000


	//----- nvinfo : EIATTR_MAXREG_COUNT
	.align		4
        /*004c*/ 	.byte	0x03, 0x1b
        /*004e*/ 	.short	0x00ff


	//----- nvinfo : EIATTR_MERCURY_ISA_VERSION
	.align		4
        /*0050*/ 	.byte	0x03, 0x5f
        /*0052*/ 	.short	0x0101


	//----- nvinfo : EIATTR_VRC_CTA_INIT_COUNT
	.align		4
        /*0054*/ 	.byte	0x02, 0x4a
	.zero		1
	.zero		1


	//----- nvinfo : EIATTR_EXIT_INSTR_OFFSETS
	.align		4
        /*0058*/ 	.byte	0x04, 0x1c
        /*005a*/ 	.short	(.L_17 - .L_16)


	//   ....[0]....
.L_16:
        /*005c*/ 	.word	0x00000070


	//   ....[1]....
        /*0060*/ 	.word	0x00000130


	//----- nvinfo : EIATTR_CBANK_PARAM_SIZE
	.align		4
.L_17:
        /*0064*/ 	.byte	0x03, 0x19
        /*0066*/ 	.short	0x001c


	//----- nvinfo : EIATTR_PARAM_CBANK
	.align		4
        /*0068*/ 	.byte	0x04, 0x0a
        /*006a*/ 	.short	(.L_19 - .L_18)
	.align		4
.L_18:
        /*006c*/ 	.word	index@(.nv.constant0.min_kernel)
        /*0070*/ 	.short	0x0380
        /*0072*/ 	.short	0x001c


	//----- nvinfo : EIATTR_SW_WAR
	.align		4
.L_19:
        /*0074*/ 	.byte	0x04, 0x36
        /*0076*/ 	.short	(.L_21 - .L_20)
.L_20:
        /*0078*/ 	.word	0x00000008
.L_21:


//--------------------- .nv.callgraph             --------------------------
	.section	.nv.callgraph,"",@"SHT_CUDA_CALLGRAPH"
	.align	4
	.sectionentsize	8
	.align		4
        /*0000*/ 	.word	0x00000000
	.align		4
        /*0004*/ 	.word	0xffffffff
	.align		4
        /*0008*/ 	.word	0x00000000
	.align		4
        /*000c*/ 	.word	0xfffffffe
	.align		4
        /*0010*/ 	.word	0x00000000
	.align		4
        /*0014*/ 	.word	0xfffffffd
	.align		4
        /*0018*/ 	.word	0x00000000
	.align		4
        /*001c*/ 	.word	0xfffffffc


//--------------------- .text.min_kernel          --------------------------
	.section	.text.min_kernel,"ax",@progbits
	.align	128
        .global         min_kernel
        .type           min_kernel,@function
        .size           min_kernel,(.L_x_1 - min_kernel)
        .other          min_kernel,@"STO_CUDA_ENTRY STV_DEFAULT"
min_kernel:
.text.min_kernel:
[----:B------:R-:W-:Y:S01]  /*0000*/  LDC R1, c[0x0][0x37c] ;  /* 0x0000df00ff017b82 */ /* 0x000fe20000000800 */
[----:B------:R-:W0:Y:S07]  /*0010*/  S2R R0, SR_TID.X ;  /* 0x0000000000007919 */ /* 0x000e2e0000002100 */
[----:B------:R-:W0:Y:S01]  /*0020*/  S2UR UR4, SR_CTAID.X ;  /* 0x00000000000479c3 */ /* 0x000e220000002500 */
[----:B------:R-:W1:Y:S07]  /*0030*/  LDCU UR5, c[0x0][0x398] ;  /* 0x00007300ff0577ac */ /* 0x000e6e0008000800 */
[----:B------:R-:W0:Y:S02]  /*0040*/  LDC R9, c[0x0][0x360] ;  /* 0x0000d800ff097b82 */ /* 0x000e240000000800 */
[----:B0-----:R-:W-:-:S05]  /*0050*/  IMAD R9, R9, UR4, R0 ;  /* 0x0000000409097c24 */ /* 0x001fca000f8e0200 */
[----:B-1----:R-:W-:-:S13]  /*0060*/  ISETP.GE.AND P0, PT, R9, UR5, PT ;  /* 0x0000000509007c0c */ /* 0x002fda000bf06270 */
[----:B------:R-:W-:Y:S05]  /*0070*/  @P0 EXIT ;  /* 0x000000000000094d */ /* 0x000fea0003800000 */
[----:B------:R-:W0:Y:S01]  /*0080*/  LDC.64 R2, c[0x0][0x380] ;  /* 0x0000e000ff027b82 */ /* 0x000e220000000a00 */
[----:B------:R-:W1:Y:S07]  /*0090*/  LDCU.64 UR4, c[0x0][0x358] ;  /* 0x00006b00ff0477ac */ /* 0x000e6e0008000a00 */
[----:B------:R-:W2:Y:S08]  /*00a0*/  LDC.64 R4, c[0x0][0x388] ;  /* 0x0000e200ff047b82 */ /* 0x000eb00000000a00 */
[----:B------:R-:W3:Y:S01]  /*00b0*/  LDC.64 R6, c[0x0][0x390] ;  /* 0x0000e400ff067b82 */ /* 0x000ee20000000a00 */
[----:B0-----:R-:W-:-:S06]  /*00c0*/  IMAD.WIDE R2, R9, 0x4, R2 ;  /* 0x0000000409027825 */ /* 0x001fcc00078e0202 */
[----:B-1----:R-:W4:Y:S01]  /*00d0*/  LDG.E R2, desc[UR4][R2.64] ;  /* 0x0000000402027981 */ /* 0x002f22000c1e1900 */
[----:B--2---:R-:W-:-:S06]  /*00e0*/  IMAD.WIDE R4, R9, 0x4, R4 ;  /* 0x0000000409047825 */ /* 0x004fcc00078e0204 */
[----:B------:R-:W4:Y:S01]  /*00f0*/  LDG.E R5, desc[UR4][R4.64] ;  /* 0x0000000404057981 */ /* 0x000f22000c1e1900 */
[----:B---3--:R-:W-:Y:S01]  /*0100*/  IMAD.WIDE R6, R9, 0x4, R6 ;  /* 0x0000000409067825 */ /* 0x008fe200078e0206 */
[----:B----4-:R-:W-:-:S05]  /*0110*/  FMNMX R9, R2, R5, PT ;  /* 0x0000000502097209 */ /* 0x010fca0003800000 */
[----:B------:R-:W-:Y:S01]  /*0120*/  STG.E desc[UR4][R6.64], R9 ;  /* 0x0000000906007986 */ /* 0x000fe2000c101904 */
[----:B------:R-:W-:Y:S05]  /*0130*/  EXIT ;  /* 0x000000000000794d */ /* 0x000fea0003800000 */
.L_x_0:
[----:B------:R-:W-:-:S00]  /*0140*/  BRA `(.L_x_0) ;  /* 0xfffffffc00fc7947 */ /* 0x000fc0000383ffff */
[----:B------:R-:W-:-:S00]  /*0150*/  NOP ;  /* 0x0000000000007918 */ /* 0x000fc00000000000 */
        /* <DEDUP_REMOVED lines=10> */
.L_x_1:


//--------------------- .nv.shared.reserved.0     --------------------------
	.section	.nv.shared.reserved.0,"aw",@nobits
	.weak		__nv_reservedSMEM_offset_0_alias
	.size		__nv_reservedSMEM_offset_0_alias, 0, 64
	.other		__nv_reservedSMEM_offset_0_alias,@"STO_CUDA_RESERVED_SHARED STV_DEFAULT"
__nv_reservedSMEM_offset_0_alias:
	.zero		0
	.zero		64


//--------------------- .nv.constant0.min_kernel  --------------------------
	.section	.nv.constant0.min_kernel,"a",@progbits
	.sectionflags	@""
	.align	4
.nv.constant0.min_kernel:
	.zero		924


//--------------------- SYMBOLS --------------------------

	.type		.nv.reservedSmem.offset0,@object
	.size		.nv.reservedSmem.offset0,0x4
